//
// Generated by NVIDIA NVVM Compiler
//
// Compiler Build ID: CL-36424714
// Cuda compilation tools, release 13.0, V13.0.88
// Based on NVVM 20.0.0
//

.version 9.0
.target sm_100
.address_size 64

	// .globl	_Z10init_arrayPii

.visible .entry _Z10init_arrayPii(
	.param .u64 .ptr .align 1 _Z10init_arrayPii_param_0,
	.param .u32 _Z10init_arrayPii_param_1
)
{
	.reg .pred 	%p<2>;
	.reg .b32 	%r<6>;
	.reg .b64 	%rd<5>;

	ld.param.u64 	%rd1, [_Z10init_arrayPii_param_0];
	ld.param.u32 	%r2, [_Z10init_arrayPii_param_1];
	mov.u32 	%r3, %ctaid.x;
	mov.u32 	%r4, %ntid.x;
	mov.u32 	%r5, %tid.x;
	mad.lo.s32 	%r1, %r3, %r4, %r5;
	setp.ge.s32 	%p1, %r1, %r2;
	@%p1 bra 	$L__BB0_2;
	cvta.to.global.u64 	%rd2, %rd1;
	mul.wide.s32 	%rd3, %r1, 4;
	add.s64 	%rd4, %rd2, %rd3;
	st.global.u32 	[%rd4], %r1;
$L__BB0_2:
	ret;

}


// ===== COMPILED SASS (sm_100) =====

	.target	sm_100

	.elftype	@"ET_EXEC"


//--------------------- .note.nv.tkinfo           --------------------------
	.section	.note.nv.tkinfo,"",@"SHT_NOTE"
	.sectionflags	@"SHF_NOTE_NV_TKINFO"
	.tkinfo
        /*0018*/ 	.word	0x00000002
        /*0030*/ 	.string	""
        /*0030*/ 	.string	"ptxas"
        /*0030*/ 	.string	"Cuda compilation tools, release 13.0, V13.0.88"
        /*0030*/ 	.string	"Build cuda_13.0.r13.0/compiler.36424714_0"
        /*0030*/ 	.string	"-arch sm_100 -m 64 "



//--------------------- .note.nv.cuinfo           --------------------------
	.section	.note.nv.cuinfo,"",@"SHT_NOTE"
	.sectionflags	@"SHF_NOTE_NV_CUINFO"
        /*0018*/ 	.short	0x0002
        /*001a*/ 	.short	0x0064
        /*001c*/ 	.short	0x0082
	.zero		2


//--------------------- .nv.info                  --------------------------
	.section	.nv.info,"",@"SHT_CUDA_INFO"
	.align	4


	//----- nvinfo : EIATTR_REGCOUNT
	.align		4
        /*0000*/ 	.byte	0x04, 0x2f
        /*0002*/ 	.short	(.L_1 - .L_0)
	.align		4
.L_0:
        /*0004*/ 	.word	index@(_Z10init_arrayPii)
        /*0008*/ 	.word	0x00000008


	//----- nvinfo : EIATTR_FRAME_SIZE
	.align		4
.L_1:
        /*000c*/ 	.byte	0x04, 0x11
        /*000e*/ 	.short	(.L_3 - .L_2)
	.align		4
.L_2:
        /*0010*/ 	.word	index@(_Z10init_arrayPii)
        /*0014*/ 	.word	0x00000000


	//----- nvinfo : EIATTR_MIN_STACK_SIZE
	.align		4
.L_3:
        /*0018*/ 	.byte	0x04, 0x12
        /*001a*/ 	.short	(.L_5 - .L_4)
	.align		4
.L_4:
        /*001c*/ 	.word	index@(_Z10init_arrayPii)
        /*0020*/ 	.word	0x00000000
.L_5:


//--------------------- .nv.compat                --------------------------
	.section	.nv.compat,"",@"SHT_CUDA_COMPAT_INFO"
	.align	4
        /*0000*/ 	.byte	0x02, 0x09, 0x00, 0x00, 0x02, 0x02, 0x01, 0x00, 0x02, 0x05, 0x05, 0x00, 0x03, 0x07, 0x01, 0x01
        /*0010*/ 	.byte	0x02, 0x03, 0x00, 0x00, 0x02, 0x06, 0x01, 0x00, 0x04, 0x0b, 0x08, 0x00, 0x09, 0x00, 0x00, 0x00
        /*0020*/ 	.byte	0x00, 0x00, 0x00, 0x00


//--------------------- .nv.info._Z10init_arrayPii --------------------------
	.section	.nv.info._Z10init_arrayPii,"",@"SHT_CUDA_INFO"
	.sectionflags	@""
	.align	4


	//----- nvinfo : EIATTR_CUDA_API_VERSION
	.align		4
        /*0000*/ 	.byte	0x04, 0x37
        /*0002*/ 	.short	(.L_7 - .L_6)
.L_6:
        /*0004*/ 	.word	0x00000082


	//----- nvinfo : EIATTR_KPARAM_INFO
	.align		4
.L_7:
        /*0008*/ 	.byte	0x04, 0x17
        /*000a*/ 	.short	(.L_9 - .L_8)
.L_8:
        /*000c*/ 	.word	0x00000000
        /*0010*/ 	.short	0x0001
        /*0012*/ 	.short	0x0008
        /*0014*/ 	.byte	0x00, 0xf0, 0x11, 0x00


	//----- nvinfo : EIATTR_KPARAM_INFO
	.align		4
.L_9:
        /*0018*/ 	.byte	0x04, 0x17
        /*001a*/ 	.short	(.L_11 - .L_10)
.L_10:
        /*001c*/ 	.word	0x00000000
        /*0020*/ 	.short	0x0000
        /*0022*/ 	.short	0x0000
        /*0024*/ 	.byte	0x00, 0xf5, 0x21, 0x00


	//----- nvinfo : EIATTR_SPARSE_MMA_MASK
	.align		4
.L_11:
        /*0028*/ 	.byte	0x03, 0x50
        /*002a*/ 	.short	0x0000


	//----- nvinfo : EIATTR_MAXREG_COUNT
	.align		4
        /*002c*/ 	.byte	0x03, 0x1b
        /*002e*/ 	.short	0x00ff


	//----- nvinfo : EIATTR_MERCURY_ISA_VERSION
	.align		4
        /*0030*/ 	.byte	0x03, 0x5f
        /*0032*/ 	.short	0x0101


	//----- nvinfo : EIATTR_VRC_CTA_INIT_COUNT
	.align		4
        /*0034*/ 	.byte	0x02, 0x4a
	.zero		1
	.zero		1


	//----- nvinfo : EIATTR_EXIT_INSTR_OFFSETS
	.align		4
        /*0038*/ 	.byte	0x04, 0x1c
        /*003a*/ 	.short	(.L_13 - .L_12)


	//   ....[0]....
.L_12:
        /*003c*/ 	.word	0x00000070


	//   ....[1]....
        /*0040*/ 	.word	0x000000c0


	//----- nvinfo : EIATTR_CBANK_PARAM_SIZE
	.align		4
.L_13:
        /*0044*/ 	.byte	0x03, 0x19
        /*0046*/ 	.short	0x000c


	//----- nvinfo : EIATTR_PARAM_CBANK
	.align		4
        /*0048*/ 	.byte	0x04, 0x0a
        /*004a*/ 	.short	(.L_15 - .L_14)
	.align		4
.L_14:
        /*004c*/ 	.word	index@(.nv.constant0._Z10init_arrayPii)
        /*0050*/ 	.short	0x0380
        /*0052*/ 	.short	0x000c


	//----- nvinfo : EIATTR_SW_WAR
	.align		4
.L_15:
        /*0054*/ 	.byte	0x04, 0x36
        /*0056*/ 	.short	(.L_17 - .L_16)
.L_16:
        /*0058*/ 	.word	0x00000008
.L_17:


//--------------------- .nv.callgraph             --------------------------
	.section	.nv.callgraph,"",@"SHT_CUDA_CALLGRAPH"
	.align	4
	.sectionentsize	8
	.align		4
        /*0000*/ 	.word	0x00000000
	.align		4
        /*0004*/ 	.word	0xffffffff
	.align		4
        /*0008*/ 	.word	0x00000000
	.align		4
        /*000c*/ 	.word	0xfffffffe
	.align		4
        /*0010*/ 	.word	0x00000000
	.align		4
        /*0014*/ 	.word	0xfffffffd
	.align		4
        /*0018*/ 	.word	0x00000000
	.align		4
        /*001c*/ 	.word	0xfffffffc


//--------------------- .text._Z10init_arrayPii   --------------------------
	.section	.text._Z10init_arrayPii,"ax",@progbits
	.align	128
        .global         _Z10init_arrayPii
        .type           _Z10init_arrayPii,@function
        .size           _Z10init_arrayPii,(.L_x_1 - _Z10init_arrayPii)
        .other          _Z10init_arrayPii,@"STO_CUDA_ENTRY STV_DEFAULT"
_Z10init_arrayPii:
.text._Z10init_arrayPii:
[----:B------:R-:W-:Y:S01]  /*0000*/  LDC R1, c[0x0][0x37c] ;  /* 0x0000df00ff017b82 */ /* 0x000fe20000000800 */
[----:B------:R-:W0:Y:S07]  /*0010*/  S2R R0, SR_TID.X ;  /* 0x0000000000007919 */ /* 0x000e2e0000002100 */
[----:B------:R-:W0:Y:S01]  /*0020*/  S2UR UR4, SR_CTAID.X ;  /* 0x00000000000479c3 */ /* 0x000e220000002500 */
[----:B------:R-:W1:Y:S07]  /*0030*/  LDCU UR5, c[0x0][0x388] ;  /* 0x00007100ff0577ac */ /* 0x000e6e0008000800 */
[----:B------:R-:W0:Y:S02]  /*0040*/  LDC R5, c[0x0][0x360] ;  /* 0x0000d800ff057b82 */ /* 0x000e240000000800 */
[----:B0-----:R-:W-:-:S05]  /*0050*/  IMAD R5, R5, UR4, R0 ;  /* 0x0000000405057c24 */ /* 0x001fca000f8e0200 */
[----:B-1----:R-:W-:-:S13]  /*0060*/  ISETP.GE.AND P0, PT, R5, UR5, PT ;  /* 0x0000000505007c0c */ /* 0x002fda000bf06270 */
[----:B------:R-:W-:Y:S05]  /*0070*/  @P0 EXIT ;  /* 0x000000000000094d */ /* 0x000fea0003800000 */
[----:B------:R-:W0:Y:S01]  /*0080*/  LDC.64 R2, c[0x0][0x380] ;  /* 0x0000e000ff027b82 */ /* 0x000e220000000a00 */
[----:B------:R-:W1:Y:S01]  /*0090*/  LDCU.64 UR4, c[0x0][0x358] ;  /* 0x00006b00ff0477ac */ /* 0x000e620008000a00 */
[----:B0-----:R-:W-:-:S05]  /*00a0*/  IMAD.WIDE R2, R5, 0x4, R2 ;  /* 0x0000000405027825 */ /* 0x001fca00078e0202 */
[----:B-1----:R-:W-:Y:S01]  /*00b0*/  STG.E desc[UR4][R2.64], R5 ;  /* 0x0000000502007986 */ /* 0x002fe2000c101904 */
[----:B------:R-:W-:Y:S05]  /*00c0*/  EXIT ;  /* 0x000000000000794d */ /* 0x000fea0003800000 */
.L_x_0:
[----:B------:R-:W-:-:S00]  /*00d0*/  BRA `(.L_x_0) ;  /* 0xfffffffc00fc7947 */ /* 0x000fc0000383ffff */
[----:B------:R-:W-:-:S00]  /*00e0*/  NOP ;  /* 0x0000000000007918 */ /* 0x000fc00000000000 */
        /* <DEDUP_REMOVED lines=9> */
.L_x_1:


//--------------------- .nv.shared.reserved.0     --------------------------
	.section	.nv.shared.reserved.0,"aw",@nobits
	.weak		__nv_reservedSMEM_offset_0_alias
	.size		__nv_reservedSMEM_offset_0_alias, 0, 64
	.other		__nv_reservedSMEM_offset_0_alias,@"STO_CUDA_RESERVED_SHARED STV_DEFAULT"
__nv_reservedSMEM_offset_0_alias:
	.zero		0
	.zero		64


//--------------------- .nv.constant0._Z10init_arrayPii --------------------------
	.section	.nv.constant0._Z10init_arrayPii,"a",@progbits
	.sectionflags	@""
	.align	4
.nv.constant0._Z10init_arrayPii:
	.zero		908


//--------------------- SYMBOLS --------------------------

	.type		.nv.reservedSmem.offset0,@object
	.size		.nv.reservedSmem.offset0,0x4
